//
// Generated by NVIDIA NVVM Compiler
//
// Compiler Build ID: CL-36424714
// Cuda compilation tools, release 13.0, V13.0.88
// Based on NVVM 20.0.0
//

.version 9.0
.target sm_100
.address_size 64

	// .globl	_Z10conv2d_GPUPKjPKiPjii

.visible .entry _Z10conv2d_GPUPKjPKiPjii(
	.param .u64 .ptr .align 1 _Z10conv2d_GPUPKjPKiPjii_param_0,
	.param .u64 .ptr .align 1 _Z10conv2d_GPUPKjPKiPjii_param_1,
	.param .u64 .ptr .align 1 _Z10conv2d_GPUPKjPKiPjii_param_2,
	.param .u32 _Z10conv2d_GPUPKjPKiPjii_param_3,
	.param .u32 _Z10conv2d_GPUPKjPKiPjii_param_4
)
{
	.reg .pred 	%p<15>;
	.reg .b32 	%r<188>;
	.reg .b64 	%rd<26>;

	ld.param.u64 	%rd6, [_Z10conv2d_GPUPKjPKiPjii_param_0];
	ld.param.u64 	%rd7, [_Z10conv2d_GPUPKjPKiPjii_param_1];
	ld.param.u32 	%r47, [_Z10conv2d_GPUPKjPKiPjii_param_3];
	ld.param.u32 	%r48, [_Z10conv2d_GPUPKjPKiPjii_param_4];
	cvta.to.global.u64 	%rd1, %rd7;
	cvta.to.global.u64 	%rd2, %rd6;
	mov.u32 	%r49, %ctaid.x;
	mov.u32 	%r50, %ntid.x;
	mov.u32 	%r51, %tid.x;
	mad.lo.s32 	%r52, %r49, %r50, %r51;
	mov.u32 	%r53, %ctaid.y;
	mov.u32 	%r54, %ntid.y;
	mov.u32 	%r55, %tid.y;
	mad.lo.s32 	%r56, %r53, %r54, %r55;
	shr.u32 	%r57, %r48, 31;
	add.s32 	%r58, %r48, %r57;
	shr.s32 	%r3, %r58, 1;
	sub.s32 	%r59, %r47, %r3;
	min.s32 	%r61, %r52, %r56;
	setp.lt.s32 	%p1, %r61, %r3;
	max.s32 	%r62, %r52, %r56;
	setp.ge.s32 	%p2, %r62, %r59;
	or.pred  	%p3, %p2, %p1;
	@%p3 bra 	$L__BB0_18;
	neg.s32 	%r4, %r3;
	setp.lt.s32 	%p4, %r48, -1;
	mov.b32 	%r186, 0;
	@%p4 bra 	$L__BB0_17;
	abs.s32 	%r5, %r3;
	add.s32 	%r6, %r3, %r5;
	add.s32 	%r65, %r6, 1;
	and.b32  	%r7, %r65, 15;
	and.b32  	%r8, %r65, 7;
	and.b32  	%r9, %r65, 3;
	mov.b32 	%r186, 0;
	mov.u32 	%r170, %r4;
$L__BB0_3:
	mov.u32 	%r10, %r170;
	setp.lt.u32 	%p5, %r6, 15;
	add.s32 	%r67, %r10, %r56;
	mul.lo.s32 	%r12, %r67, %r47;
	add.s32 	%r13, %r12, %r52;
	add.s32 	%r68, %r10, %r3;
	mul.lo.s32 	%r172, %r68, %r48;
	add.s32 	%r15, %r172, %r3;
	mov.u32 	%r178, %r4;
	@%p5 bra 	$L__BB0_6;
	and.b32  	%r70, %r65, -16;
	neg.s32 	%r174, %r70;
	sub.s32 	%r71, %r52, %r3;
	add.s32 	%r173, %r71, %r12;
	mov.u32 	%r178, %r4;
$L__BB0_5:
	.pragma "nounroll";
	mul.wide.s32 	%rd8, %r173, 4;
	add.s64 	%rd9, %rd2, %rd8;
	ld.global.u32 	%r72, [%rd9];
	mul.wide.s32 	%rd10, %r172, 4;
	add.s64 	%rd11, %rd1, %rd10;
	ld.global.u32 	%r73, [%rd11];
	mad.lo.s32 	%r74, %r73, %r72, %r186;
	ld.global.u32 	%r75, [%rd9+4];
	ld.global.u32 	%r76, [%rd11+4];
	mad.lo.s32 	%r77, %r76, %r75, %r74;
	ld.global.u32 	%r78, [%rd9+8];
	ld.global.u32 	%r79, [%rd11+8];
	mad.lo.s32 	%r80, %r79, %r78, %r77;
	ld.global.u32 	%r81, [%rd9+12];
	ld.global.u32 	%r82, [%rd11+12];
	mad.lo.s32 	%r83, %r82, %r81, %r80;
	ld.global.u32 	%r84, [%rd9+16];
	ld.global.u32 	%r85, [%rd11+16];
	mad.lo.s32 	%r86, %r85, %r84, %r83;
	ld.global.u32 	%r87, [%rd9+20];
	ld.global.u32 	%r88, [%rd11+20];
	mad.lo.s32 	%r89, %r88, %r87, %r86;
	ld.global.u32 	%r90, [%rd9+24];
	ld.global.u32 	%r91, [%rd11+24];
	mad.lo.s32 	%r92, %r91, %r90, %r89;
	ld.global.u32 	%r93, [%rd9+28];
	ld.global.u32 	%r94, [%rd11+28];
	mad.lo.s32 	%r95, %r94, %r93, %r92;
	ld.global.u32 	%r96, [%rd9+32];
	ld.global.u32 	%r97, [%rd11+32];
	mad.lo.s32 	%r98, %r97, %r96, %r95;
	ld.global.u32 	%r99, [%rd9+36];
	ld.global.u32 	%r100, [%rd11+36];
	mad.lo.s32 	%r101, %r100, %r99, %r98;
	ld.global.u32 	%r102, [%rd9+40];
	ld.global.u32 	%r103, [%rd11+40];
	mad.lo.s32 	%r104, %r103, %r102, %r101;
	ld.global.u32 	%r105, [%rd9+44];
	ld.global.u32 	%r106, [%rd11+44];
	mad.lo.s32 	%r107, %r106, %r105, %r104;
	ld.global.u32 	%r108, [%rd9+48];
	ld.global.u32 	%r109, [%rd11+48];
	mad.lo.s32 	%r110, %r109, %r108, %r107;
	ld.global.u32 	%r111, [%rd9+52];
	ld.global.u32 	%r112, [%rd11+52];
	mad.lo.s32 	%r113, %r112, %r111, %r110;
	ld.global.u32 	%r114, [%rd9+56];
	ld.global.u32 	%r115, [%rd11+56];
	mad.lo.s32 	%r116, %r115, %r114, %r113;
	ld.global.u32 	%r117, [%rd9+60];
	ld.global.u32 	%r118, [%rd11+60];
	mad.lo.s32 	%r186, %r118, %r117, %r116;
	add.s32 	%r178, %r178, 16;
	add.s32 	%r174, %r174, 16;
	add.s32 	%r173, %r173, 16;
	add.s32 	%r172, %r172, 16;
	setp.ne.s32 	%p6, %r174, 0;
	@%p6 bra 	$L__BB0_5;
$L__BB0_6:
	setp.eq.s32 	%p7, %r7, 0;
	@%p7 bra 	$L__BB0_16;
	add.s32 	%r120, %r7, -1;
	setp.lt.u32 	%p8, %r120, 7;
	@%p8 bra 	$L__BB0_9;
	add.s32 	%r121, %r13, %r178;
	mul.wide.s32 	%rd12, %r121, 4;
	add.s64 	%rd13, %rd2, %rd12;
	ld.global.u32 	%r122, [%rd13];
	add.s32 	%r123, %r15, %r178;
	mul.wide.s32 	%rd14, %r123, 4;
	add.s64 	%rd15, %rd1, %rd14;
	ld.global.u32 	%r124, [%rd15];
	mad.lo.s32 	%r125, %r124, %r122, %r186;
	ld.global.u32 	%r126, [%rd13+4];
	ld.global.u32 	%r127, [%rd15+4];
	mad.lo.s32 	%r128, %r127, %r126, %r125;
	ld.global.u32 	%r129, [%rd13+8];
	ld.global.u32 	%r130, [%rd15+8];
	mad.lo.s32 	%r131, %r130, %r129, %r128;
	ld.global.u32 	%r132, [%rd13+12];
	ld.global.u32 	%r133, [%rd15+12];
	mad.lo.s32 	%r134, %r133, %r132, %r131;
	ld.global.u32 	%r135, [%rd13+16];
	ld.global.u32 	%r136, [%rd15+16];
	mad.lo.s32 	%r137, %r136, %r135, %r134;
	ld.global.u32 	%r138, [%rd13+20];
	ld.global.u32 	%r139, [%rd15+20];
	mad.lo.s32 	%r140, %r139, %r138, %r137;
	ld.global.u32 	%r141, [%rd13+24];
	ld.global.u32 	%r142, [%rd15+24];
	mad.lo.s32 	%r143, %r142, %r141, %r140;
	ld.global.u32 	%r144, [%rd13+28];
	ld.global.u32 	%r145, [%rd15+28];
	mad.lo.s32 	%r186, %r145, %r144, %r143;
	add.s32 	%r178, %r178, 8;
$L__BB0_9:
	setp.eq.s32 	%p9, %r8, 0;
	@%p9 bra 	$L__BB0_16;
	add.s32 	%r147, %r8, -1;
	setp.lt.u32 	%p10, %r147, 3;
	@%p10 bra 	$L__BB0_12;
	add.s32 	%r148, %r13, %r178;
	mul.wide.s32 	%rd16, %r148, 4;
	add.s64 	%rd17, %rd2, %rd16;
	ld.global.u32 	%r149, [%rd17];
	add.s32 	%r150, %r15, %r178;
	mul.wide.s32 	%rd18, %r150, 4;
	add.s64 	%rd19, %rd1, %rd18;
	ld.global.u32 	%r151, [%rd19];
	mad.lo.s32 	%r152, %r151, %r149, %r186;
	ld.global.u32 	%r153, [%rd17+4];
	ld.global.u32 	%r154, [%rd19+4];
	mad.lo.s32 	%r155, %r154, %r153, %r152;
	ld.global.u32 	%r156, [%rd17+8];
	ld.global.u32 	%r157, [%rd19+8];
	mad.lo.s32 	%r158, %r157, %r156, %r155;
	ld.global.u32 	%r159, [%rd17+12];
	ld.global.u32 	%r160, [%rd19+12];
	mad.lo.s32 	%r186, %r160, %r159, %r158;
	add.s32 	%r178, %r178, 4;
$L__BB0_12:
	setp.eq.s32 	%p11, %r9, 0;
	@%p11 bra 	$L__BB0_16;
	setp.eq.s32 	%p12, %r9, 1;
	add.s32 	%r161, %r13, %r178;
	mul.wide.s32 	%rd20, %r161, 4;
	add.s64 	%rd3, %rd2, %rd20;
	ld.global.u32 	%r162, [%rd3];
	add.s32 	%r163, %r15, %r178;
	mul.wide.s32 	%rd21, %r163, 4;
	add.s64 	%rd4, %rd1, %rd21;
	ld.global.u32 	%r164, [%rd4];
	mad.lo.s32 	%r186, %r164, %r162, %r186;
	@%p12 bra 	$L__BB0_16;
	setp.eq.s32 	%p13, %r9, 2;
	ld.global.u32 	%r165, [%rd3+4];
	ld.global.u32 	%r166, [%rd4+4];
	mad.lo.s32 	%r186, %r166, %r165, %r186;
	@%p13 bra 	$L__BB0_16;
	ld.global.u32 	%r167, [%rd3+8];
	ld.global.u32 	%r168, [%rd4+8];
	mad.lo.s32 	%r186, %r168, %r167, %r186;
$L__BB0_16:
	add.s32 	%r170, %r10, 1;
	setp.ne.s32 	%p14, %r10, %r5;
	@%p14 bra 	$L__BB0_3;
$L__BB0_17:
	ld.param.u64 	%rd25, [_Z10conv2d_GPUPKjPKiPjii_param_2];
	mad.lo.s32 	%r169, %r47, %r56, %r52;
	cvta.to.global.u64 	%rd22, %rd25;
	mul.wide.s32 	%rd23, %r169, 4;
	add.s64 	%rd24, %rd22, %rd23;
	st.global.u32 	[%rd24], %r186;
$L__BB0_18:
	ret;

}


// ===== COMPILED SASS (sm_100) =====

	.target	sm_100

	.elftype	@"ET_EXEC"


//--------------------- .note.nv.tkinfo           --------------------------
	.section	.note.nv.tkinfo,"",@"SHT_NOTE"
	.sectionflags	@"SHF_NOTE_NV_TKINFO"
	.tkinfo
        /*0018*/ 	.word	0x00000002
        /*0030*/ 	.string	""
        /*0030*/ 	.string	"ptxas"
        /*0030*/ 	.string	"Cuda compilation tools, release 13.0, V13.0.88"
        /*0030*/ 	.string	"Build cuda_13.0.r13.0/compiler.36424714_0"
        /*0030*/ 	.string	"-arch sm_100 -m 64 "



//--------------------- .note.nv.cuinfo           --------------------------
	.section	.note.nv.cuinfo,"",@"SHT_NOTE"
	.sectionflags	@"SHF_NOTE_NV_CUINFO"
        /*0018*/ 	.short	0x0002
        /*001a*/ 	.short	0x0064
        /*001c*/ 	.short	0x0082
	.zero		2


//--------------------- .nv.info                  --------------------------
	.section	.nv.info,"",@"SHT_CUDA_INFO"
	.align	4


	//----- nvinfo : EIATTR_REGCOUNT
	.align		4
        /*0000*/ 	.byte	0x04, 0x2f
        /*0002*/ 	.short	(.L_1 - .L_0)
	.align		4
.L_0:
        /*0004*/ 	.word	index@(_Z10conv2d_GPUPKjPKiPjii)
        /*0008*/ 	.word	0x00000020


	//----- nvinfo : EIATTR_FRAME_SIZE
	.align		4
.L_1:
        /*000c*/ 	.byte	0x04, 0x11
        /*000e*/ 	.short	(.L_3 - .L_2)
	.align		4
.L_2:
        /*0010*/ 	.word	index@(_Z10conv2d_GPUPKjPKiPjii)
        /*0014*/ 	.word	0x00000000


	//----- nvinfo : EIATTR_MIN_STACK_SIZE
	.align		4
.L_3:
        /*0018*/ 	.byte	0x04, 0x12
        /*001a*/ 	.short	(.L_5 - .L_4)
	.align		4
.L_4:
        /*001c*/ 	.word	index@(_Z10conv2d_GPUPKjPKiPjii)
        /*0020*/ 	.word	0x00000000
.L_5:


//--------------------- .nv.compat                --------------------------
	.section	.nv.compat,"",@"SHT_CUDA_COMPAT_INFO"
	.align	4
        /*0000*/ 	.byte	0x02, 0x09, 0x00, 0x00, 0x02, 0x02, 0x01, 0x00, 0x02, 0x05, 0x05, 0x00, 0x03, 0x07, 0x01, 0x01
        /*0010*/ 	.byte	0x02, 0x03, 0x00, 0x00, 0x02, 0x06, 0x01, 0x00, 0x04, 0x0b, 0x08, 0x00, 0x09, 0x00, 0x00, 0x00
        /*0020*/ 	.byte	0x00, 0x00, 0x00, 0x00


//--------------------- .nv.info._Z10conv2d_GPUPKjPKiPjii --------------------------
	.section	.nv.info._Z10conv2d_GPUPKjPKiPjii,"",@"SHT_CUDA_INFO"
	.sectionflags	@""
	.align	4


	//----- nvinfo : EIATTR_CUDA_API_VERSION
	.align		4
        /*0000*/ 	.byte	0x04, 0x37
        /*0002*/ 	.short	(.L_7 - .L_6)
.L_6:
        /*0004*/ 	.word	0x00000082


	//----- nvinfo : EIATTR_KPARAM_INFO
	.align		4
.L_7:
        /*0008*/ 	.byte	0x04, 0x17
        /*000a*/ 	.short	(.L_9 - .L_8)
.L_8:
        /*000c*/ 	.word	0x00000000
        /*0010*/ 	.short	0x0004
        /*0012*/ 	.short	0x001c
        /*0014*/ 	.byte	0x00, 0xf0, 0x11, 0x00


	//----- nvinfo : EIATTR_KPARAM_INFO
	.align		4
.L_9:
        /*0018*/ 	.byte	0x04, 0x17
        /*001a*/ 	.short	(.L_11 - .L_10)
.L_10:
        /*001c*/ 	.word	0x00000000
        /*0020*/ 	.short	0x0003
        /*0022*/ 	.short	0x0018
        /*0024*/ 	.byte	0x00, 0xf0, 0x11, 0x00


	//----- nvinfo : EIATTR_KPARAM_INFO
	.align		4
.L_11:
        /*0028*/ 	.byte	0x04, 0x17
        /*002a*/ 	.short	(.L_13 - .L_12)
.L_12:
        /*002c*/ 	.word	0x00000000
        /*0030*/ 	.short	0x0002
        /*0032*/ 	.short	0x0010
        /*0034*/ 	.byte	0x00, 0xf5, 0x21, 0x00


	//----- nvinfo : EIATTR_KPARAM_INFO
	.align		4
.L_13:
        /*0038*/ 	.byte	0x04, 0x17
        /*003a*/ 	.short	(.L_15 - .L_14)
.L_14:
        /*003c*/ 	.word	0x00000000
        /*0040*/ 	.short	0x0001
        /*0042*/ 	.short	0x0008
        /*0044*/ 	.byte	0x00, 0xf5, 0x21, 0x00


	//----- nvinfo : EIATTR_KPARAM_INFO
	.align		4
.L_15:
        /*0048*/ 	.byte	0x04, 0x17
        /*004a*/ 	.short	(.L_17 - .L_16)
.L_16:
        /*004c*/ 	.word	0x00000000
        /*0050*/ 	.short	0x0000
        /*0052*/ 	.short	0x0000
        /*0054*/ 	.byte	0x00, 0xf5, 0x21, 0x00


	//----- nvinfo : EIATTR_SPARSE_MMA_MASK
	.align		4
.L_17:
        /*0058*/ 	.byte	0x03, 0x50
        /*005a*/ 	.short	0x0000


	//----- nvinfo : EIATTR_MAXREG_COUNT
	.align		4
        /*005c*/ 	.byte	0x03, 0x1b
        /*005e*/ 	.short	0x00ff


	//----- nvinfo : EIATTR_MERCURY_ISA_VERSION
	.align		4
        /*0060*/ 	.byte	0x03, 0x5f
        /*0062*/ 	.short	0x0101


	//----- nvinfo : EIATTR_VRC_CTA_INIT_COUNT
	.align		4
        /*0064*/ 	.byte	0x02, 0x4a
	.zero		1
	.zero		1


	//----- nvinfo : EIATTR_EXIT_INSTR_OFFSETS
	.align		4
        /*0068*/ 	.byte	0x04, 0x1c
        /*006a*/ 	.short	(.L_19 - .L_18)


	//   ....[0]....
.L_18:
        /*006c*/ 	.word	0x00000110


	//   ....[1]....
        /*0070*/ 	.word	0x00000c00


	//----- nvinfo : EIATTR_CBANK_PARAM_SIZE
	.align		4
.L_19:
        /*0074*/ 	.byte	0x03, 0x19
        /*0076*/ 	.short	0x0020


	//----- nvinfo : EIATTR_PARAM_CBANK
	.align		4
        /*0078*/ 	.byte	0x04, 0x0a
        /*007a*/ 	.short	(.L_21 - .L_20)
	.align		4
.L_20:
        /*007c*/ 	.word	index@(.nv.constant0._Z10conv2d_GPUPKjPKiPjii)
        /*0080*/ 	.short	0x0380
        /*0082*/ 	.short	0x0020


	//----- nvinfo : EIATTR_SW_WAR
	.align		4
.L_21:
        /*0084*/ 	.byte	0x04, 0x36
        /*0086*/ 	.short	(.L_23 - .L_22)
.L_22:
        /*0088*/ 	.word	0x00000008
.L_23:


//--------------------- .nv.callgraph             --------------------------
	.section	.nv.callgraph,"",@"SHT_CUDA_CALLGRAPH"
	.align	4
	.sectionentsize	8
	.align		4
        /*0000*/ 	.word	0x00000000
	.align		4
        /*0004*/ 	.word	0xffffffff
	.align		4
        /*0008*/ 	.word	0x00000000
	.align		4
        /*000c*/ 	.word	0xfffffffe
	.align		4
        /*0010*/ 	.word	0x00000000
	.align		4
        /*0014*/ 	.word	0xfffffffd
	.align		4
        /*0018*/ 	.word	0x00000000
	.align		4
        /*001c*/ 	.word	0xfffffffc


//--------------------- .text._Z10conv2d_GPUPKjPKiPjii --------------------------
	.section	.text._Z10conv2d_GPUPKjPKiPjii,"ax",@progbits
	.align	128
        .global         _Z10conv2d_GPUPKjPKiPjii
        .type           _Z10conv2d_GPUPKjPKiPjii,@function
        .size           _Z10conv2d_GPUPKjPKiPjii,(.L_x_8 - _Z10conv2d_GPUPKjPKiPjii)
        .other          _Z10conv2d_GPUPKjPKiPjii,@"STO_CUDA_ENTRY STV_DEFAULT"
_Z10conv2d_GPUPKjPKiPjii:
.text._Z10conv2d_GPUPKjPKiPjii:
[----:B------:R-:W-:Y:S01]  /*0000*/  LDC R1, c[0x0][0x37c] ;  /* 0x0000df00ff017b82 */ /* 0x000fe20000000800 */
[----:B------:R-:W0:Y:S07]  /*0010*/  S2R R3, SR_TID.X ;  /* 0x0000000000037919 */ /* 0x000e2e0000002100 */
[----:B------:R-:W0:Y:S01]  /*0020*/  LDC R10, c[0x0][0x360] ;  /* 0x0000d800ff0a7b82 */ /* 0x000e220000000800 */
[----:B------:R-:W1:Y:S07]  /*0030*/  S2R R0, SR_TID.Y ;  /* 0x0000000000007919 */ /* 0x000e6e0000002200 */
[----:B------:R-:W0:Y:S08]  /*0040*/  S2UR UR4, SR_CTAID.X ;  /* 0x00000000000479c3 */ /* 0x000e300000002500 */
[----:B------:R-:W1:Y:S08]  /*0050*/  S2UR UR5, SR_CTAID.Y ;  /* 0x00000000000579c3 */ /* 0x000e700000002600 */
[----:B------:R-:W1:Y:S08]  /*0060*/  LDC R11, c[0x0][0x364] ;  /* 0x0000d900ff0b7b82 */ /* 0x000e700000000800 */
[----:B------:R-:W2:Y:S01]  /*0070*/  LDC.64 R12, c[0x0][0x398] ;  /* 0x0000e600ff0c7b82 */ /* 0x000ea20000000a00 */
[----:B0-----:R-:W-:-:S02]  /*0080*/  IMAD R10, R10, UR4, R3 ;  /* 0x000000040a0a7c24 */ /* 0x001fc4000f8e0203 */
[----:B-1----:R-:W-:-:S05]  /*0090*/  IMAD R11, R11, UR5, R0 ;  /* 0x000000050b0b7c24 */ /* 0x002fca000f8e0200 */
[CC--:B------:R-:W-:Y:S02]  /*00a0*/  VIMNMX R2, PT, PT, R10.reuse, R11.reuse, PT ;  /* 0x0000000b0a027248 */ /* 0x0c0fe40003fe0100 */
[----:B------:R-:W-:Y:S02]  /*00b0*/  VIMNMX R3, PT, PT, R10, R11, !PT ;  /* 0x0000000b0a037248 */ /* 0x000fe40007fe0100 */
[----:B--2---:R-:W-:-:S04]  /*00c0*/  LEA.HI R9, R13, R13, RZ, 0x1 ;  /* 0x0000000d0d097211 */ /* 0x004fc800078f08ff */
[----:B------:R-:W-:-:S04]  /*00d0*/  SHF.R.S32.HI R9, RZ, 0x1, R9 ;  /* 0x00000001ff097819 */ /* 0x000fc80000011409 */
[----:B------:R-:W-:Y:S02]  /*00e0*/  IADD3 R0, PT, PT, -R9, R12, RZ ;  /* 0x0000000c09007210 */ /* 0x000fe40007ffe1ff */
[----:B------:R-:W-:-:S04]  /*00f0*/  ISETP.GE.AND P0, PT, R2, R9, PT ;  /* 0x000000090200720c */ /* 0x000fc80003f06270 */
[----:B------:R-:W-:-:S13]  /*0100*/  ISETP.GE.OR P0, PT, R3, R0, !P0 ;  /* 0x000000000300720c */ /* 0x000fda0004706670 */
[----:B------:R-:W-:Y:S05]  /*0110*/  @P0 EXIT ;  /* 0x000000000000094d */ /* 0x000fea0003800000 */
[----:B------:R-:W-:Y:S01]  /*0120*/  ISETP.GE.AND P0, PT, R13, -0x1, PT ;  /* 0xffffffff0d00780c */ /* 0x000fe20003f06270 */
[----:B------:R-:W0:Y:S01]  /*0130*/  LDCU.64 UR4, c[0x0][0x358] ;  /* 0x00006b00ff0477ac */ /* 0x000e220008000a00 */
[----:B------:R-:W-:-:S11]  /*0140*/  HFMA2 R8, -RZ, RZ, 0, 0 ;  /* 0x00000000ff087431 */ /* 0x000fd600000001ff */
[----:B------:R-:W-:Y:S05]  /*0150*/  @!P0 BRA `(.L_x_0) ;  /* 0x0000000800988947 */ /* 0x000fea0003800000 */
[----:B------:R-:W-:Y:S02]  /*0160*/  IABS R0, R9 ;  /* 0x0000000900007213 */ /* 0x000fe40000000000 */
[C---:B------:R-:W-:Y:S02]  /*0170*/  IADD3 R6, PT, PT, -R9.reuse, RZ, RZ ;  /* 0x000000ff09067210 */ /* 0x040fe40007ffe1ff */
[----:B------:R-:W-:Y:S02]  /*0180*/  IADD3 R7, PT, PT, R9, R0, RZ ;  /* 0x0000000009077210 */ /* 0x000fe40007ffe0ff */
[----:B------:R-:W-:Y:S02]  /*0190*/  MOV R8, RZ ;  /* 0x000000ff00087202 */ /* 0x000fe40000000f00 */
[----:B------:R-:W-:Y:S02]  /*01a0*/  IADD3 R5, PT, PT, R7, 0x1, RZ ;  /* 0x0000000107057810 */ /* 0x000fe40007ffe0ff */
[----:B------:R-:W-:-:S02]  /*01b0*/  MOV R4, R6 ;  /* 0x0000000600047202 */ /* 0x000fc40000000f00 */
[C---:B------:R-:W-:Y:S02]  /*01c0*/  LOP3.LUT R3, R5.reuse, 0xf, RZ, 0xc0, !PT ;  /* 0x0000000f05037812 */ /* 0x040fe400078ec0ff */
[C---:B------:R-:W-:Y:S02]  /*01d0*/  LOP3.LUT R2, R5.reuse, 0x7, RZ, 0xc0, !PT ;  /* 0x0000000705027812 */ /* 0x040fe400078ec0ff */
[----:B------:R-:W-:-:S07]  /*01e0*/  LOP3.LUT R0, R5, 0x3, RZ, 0xc0, !PT ;  /* 0x0000000305007812 */ /* 0x000fce00078ec0ff */
.L_x_6:
[----:B------:R-:W1:Y:S01]  /*01f0*/  LDC.64 R12, c[0x0][0x398] ;  /* 0x0000e600ff0c7b82 */ /* 0x000e620000000a00 */
[----:B------:R-:W-:Y:S02]  /*0200*/  ISETP.GE.U32.AND P2, PT, R7, 0xf, PT ;  /* 0x0000000f0700780c */ /* 0x000fe40003f46070 */
[----:B------:R-:W-:Y:S02]  /*0210*/  IABS R15, R9 ;  /* 0x00000009000f7213 */ /* 0x000fe40000000000 */
[-C--:B------:R-:W-:Y:S02]  /*0220*/  IADD3 R20, PT, PT, R9, R4.reuse, RZ ;  /* 0x0000000409147210 */ /* 0x080fe40007ffe0ff */
[C---:B------:R-:W-:Y:S02]  /*0230*/  ISETP.NE.AND P0, PT, R4.reuse, R15, PT ;  /* 0x0000000f0400720c */ /* 0x040fe40003f05270 */
[----:B------:R-:W-:Y:S01]  /*0240*/  IADD3 R19, PT, PT, R11, R4, RZ ;  /* 0x000000040b137210 */ /* 0x000fe20007ffe0ff */
[----:B------:R-:W-:Y:S01]  /*0250*/  VIADD R4, R4, 0x1 ;  /* 0x0000000104047836 */ /* 0x000fe20000000000 */
[----:B------:R-:W-:-:S02]  /*0260*/  ISETP.NE.AND P1, PT, R3, RZ, PT ;  /* 0x000000ff0300720c */ /* 0x000fc40003f25270 */
[----:B------:R-:W-:Y:S01]  /*0270*/  MOV R18, R6 ;  /* 0x0000000600127202 */ /* 0x000fe20000000f00 */
[----:B-1----:R-:W-:Y:S01]  /*0280*/  IMAD R20, R20, R13, RZ ;  /* 0x0000000d14147224 */ /* 0x002fe200078e02ff */
[----:B------:R-:W-:Y:S09]  /*0290*/  @!P2 BRA `(.L_x_1) ;  /* 0x000000040000a947 */ /* 0x000ff20003800000 */
[----:B------:R-:W-:Y:S02]  /*02a0*/  IADD3 R21, PT, PT, R10, -R9, RZ ;  /* 0x800000090a157210 */ /* 0x000fe40007ffe0ff */
[----:B------:R-:W-:Y:S02]  /*02b0*/  LOP3.LUT R22, R5, 0xfffffff0, RZ, 0xc0, !PT ;  /* 0xfffffff005167812 */ /* 0x000fe400078ec0ff */
[----:B------:R-:W-:Y:S01]  /*02c0*/  MOV R13, R20 ;  /* 0x00000014000d7202 */ /* 0x000fe20000000f00 */
[----:B------:R-:W-:Y:S01]  /*02d0*/  IMAD R21, R19, R12, R21 ;  /* 0x0000000c13157224 */ /* 0x000fe200078e0215 */
[----:B------:R-:W-:Y:S02]  /*02e0*/  MOV R18, R6 ;  /* 0x0000000600127202 */ /* 0x000fe40000000f00 */
[----:B------:R-:W-:-:S07]  /*02f0*/  IADD3 R22, PT, PT, -R22, RZ, RZ ;  /* 0x000000ff16167210 */ /* 0x000fce0007ffe1ff */
.L_x_2:
[----:B------:R-:W1:Y:S08]  /*0300*/  LDC.64 R16, c[0x0][0x380] ;  /* 0x0000e000ff107b82 */ /* 0x000e700000000a00 */
[----:B------:R-:W2:Y:S01]  /*0310*/  LDC.64 R14, c[0x0][0x388] ;  /* 0x0000e200ff0e7b82 */ /* 0x000ea20000000a00 */
[----:B-1----:R-:W-:-:S05]  /*0320*/  IMAD.WIDE R16, R21, 0x4, R16 ;  /* 0x0000000415107825 */ /* 0x002fca00078e0210 */
[----:B0-----:R-:W3:Y:S01]  /*0330*/  LDG.E R23, desc[UR4][R16.64] ;  /* 0x0000000410177981 */ /* 0x001ee2000c1e1900 */
[----:B--2---:R-:W-:-:S03]  /*0340*/  IMAD.WIDE R14, R13, 0x4, R14 ;  /* 0x000000040d0e7825 */ /* 0x004fc600078e020e */
[----:B------:R-:W2:Y:S04]  /*0350*/  LDG.E R25, desc[UR4][R16.64+0x8] ;  /* 0x0000080410197981 */ /* 0x000ea8000c1e1900 */
[----:B------:R-:W3:Y:S04]  /*0360*/  LDG.E R24, desc[UR4][R14.64] ;  /* 0x000000040e187981 */ /* 0x000ee8000c1e1900 */
[----:B------:R-:W2:Y:S04]  /*0370*/  LDG.E R26, desc[UR4][R14.64+0x8] ;  /* 0x000008040e1a7981 */ /* 0x000ea8000c1e1900 */
[----:B------:R-:W4:Y:S04]  /*0380*/  LDG.E R27, desc[UR4][R16.64+0x3c] ;  /* 0x00003c04101b7981 */ /* 0x000f28000c1e1900 */
[----:B------:R-:W4:Y:S01]  /*0390*/  LDG.E R28, desc[UR4][R14.64+0x3c] ;  /* 0x00003c040e1c7981 */ /* 0x000f22000c1e1900 */
[----:B---3--:R-:W-:-:S03]  /*03a0*/  IMAD R23, R23, R24, R8 ;  /* 0x0000001817177224 */ /* 0x008fc600078e0208 */
[----:B------:R-:W3:Y:S04]  /*03b0*/  LDG.E R8, desc[UR4][R16.64+0x4] ;  /* 0x0000040410087981 */ /* 0x000ee8000c1e1900 */
[----:B------:R-:W3:Y:S02]  /*03c0*/  LDG.E R24, desc[UR4][R14.64+0x4] ;  /* 0x000004040e187981 */ /* 0x000ee4000c1e1900 */
[----:B---3--:R-:W-:Y:S02]  /*03d0*/  IMAD R8, R8, R24, R23 ;  /* 0x0000001808087224 */ /* 0x008fe400078e0217 */
[----:B------:R-:W3:Y:S04]  /*03e0*/  LDG.E R23, desc[UR4][R16.64+0xc] ;  /* 0x00000c0410177981 */ /* 0x000ee8000c1e1900 */
[----:B------:R-:W3:Y:S01]  /*03f0*/  LDG.E R24, desc[UR4][R14.64+0xc] ;  /* 0x00000c040e187981 */ /* 0x000ee2000c1e1900 */
[----:B--2---:R-:W-:-:S03]  /*0400*/  IMAD R8, R25, R26, R8 ;  /* 0x0000001a19087224 */ /* 0x004fc600078e0208 */
[----:B------:R-:W2:Y:S04]  /*0410*/  LDG.E R25, desc[UR4][R16.64+0x10] ;  /* 0x0000100410197981 */ /* 0x000ea8000c1e1900 */
[----:B------:R-:W2:Y:S01]  /*0420*/  LDG.E R26, desc[UR4][R14.64+0x10] ;  /* 0x000010040e1a7981 */ /* 0x000ea2000c1e1900 */
[----:B---3--:R-:W-:-:S03]  /*0430*/  IMAD R8, R23, R24, R8 ;  /* 0x0000001817087224 */ /* 0x008fc600078e0208 */
        /* <DEDUP_REMOVED lines=23> */
[----:B------:R-:W-:Y:S01]  /*05b0*/  IADD3 R22, PT, PT, R22, 0x10, RZ ;  /* 0x0000001016167810 */ /* 0x000fe20007ffe0ff */
[----:B---3--:R-:W-:Y:S02]  /*05c0*/  IMAD R8, R23, R24, R8 ;  /* 0x0000001817087224 */ /* 0x008fe400078e0208 */
[----:B------:R-:W3:Y:S04]  /*05d0*/  LDG.E R23, desc[UR4][R16.64+0x34] ;  /* 0x0000340410177981 */ /* 0x000ee8000c1e1900 */
[----:B------:R-:W3:Y:S01]  /*05e0*/  LDG.E R24, desc[UR4][R14.64+0x34] ;  /* 0x000034040e187981 */ /* 0x000ee2000c1e1900 */
[----:B--2---:R-:W-:-:S03]  /*05f0*/  IMAD R8, R25, R26, R8 ;  /* 0x0000001a19087224 */ /* 0x004fc600078e0208 */
[----:B------:R-:W2:Y:S04]  /*0600*/  LDG.E R25, desc[UR4][R16.64+0x38] ;  /* 0x0000380410197981 */ /* 0x000ea8000c1e1900 */
[----:B------:R-:W2:Y:S01]  /*0610*/  LDG.E R26, desc[UR4][R14.64+0x38] ;  /* 0x000038040e1a7981 */ /* 0x000ea2000c1e1900 */
[----:B------:R-:W-:Y:S01]  /*0620*/  ISETP.NE.AND P2, PT, R22, RZ, PT ;  /* 0x000000ff1600720c */ /* 0x000fe20003f45270 */
[----:B------:R-:W-:Y:S01]  /*0630*/  VIADD R18, R18, 0x10 ;  /* 0x0000001012127836 */ /* 0x000fe20000000000 */
[----:B------:R-:W-:Y:S02]  /*0640*/  IADD3 R21, PT, PT, R21, 0x10, RZ ;  /* 0x0000001015157810 */ /* 0x000fe40007ffe0ff */
[----:B------:R-:W-:Y:S01]  /*0650*/  IADD3 R13, PT, PT, R13, 0x10, RZ ;  /* 0x000000100d0d7810 */ /* 0x000fe20007ffe0ff */
[----:B---3--:R-:W-:-:S04]  /*0660*/  IMAD R8, R23, R24, R8 ;  /* 0x0000001817087224 */ /* 0x008fc800078e0208 */
[----:B--2---:R-:W-:-:S04]  /*0670*/  IMAD R8, R25, R26, R8 ;  /* 0x0000001a19087224 */ /* 0x004fc800078e0208 */
[----:B----4-:R-:W-:Y:S01]  /*0680*/  IMAD R8, R27, R28, R8 ;  /* 0x0000001c1b087224 */ /* 0x010fe200078e0208 */
[----:B------:R-:W-:Y:S06]  /*0690*/  @P2 BRA `(.L_x_2) ;  /* 0xfffffffc00182947 */ /* 0x000fec000383ffff */
.L_x_1:
[----:B------:R-:W-:Y:S01]  /*06a0*/  IMAD R19, R19, R12, R10 ;  /* 0x0000000c13137224 */ /* 0x000fe200078e020a */
[----:B------:R-:W-:Y:S01]  /*06b0*/  IADD3 R13, PT, PT, R9, R20, RZ ;  /* 0x00000014090d7210 */ /* 0x000fe20007ffe0ff */
[----:B------:R-:W-:Y:S06]  /*06c0*/  @!P1 BRA `(.L_x_3) ;  /* 0x0000000400389947 */ /* 0x000fec0003800000 */
[----:B------:R-:W-:Y:S02]  /*06d0*/  IADD3 R14, PT, PT, R3, -0x1, RZ ;  /* 0xffffffff030e7810 */ /* 0x000fe40007ffe0ff */
[----:B------:R-:W-:Y:S02]  /*06e0*/  ISETP.NE.AND P2, PT, R2, RZ, PT ;  /* 0x000000ff0200720c */ /* 0x000fe40003f45270 */
[----:B------:R-:W-:-:S13]  /*06f0*/  ISETP.GE.U32.AND P1, PT, R14, 0x7, PT ;  /* 0x000000070e00780c */ /* 0x000fda0003f26070 */
[----:B------:R-:W-:Y:S05]  /*0700*/  @!P1 BRA `(.L_x_4) ;  /* 0x00000000007c9947 */ /* 0x000fea0003800000 */
[----:B------:R-:W1:Y:S01]  /*0710*/  LDC.64 R16, c[0x0][0x380] ;  /* 0x0000e000ff107b82 */ /* 0x000e620000000a00 */
[-C--:B------:R-:W-:Y:S02]  /*0720*/  IADD3 R21, PT, PT, R19, R18.reuse, RZ ;  /* 0x0000001213157210 */ /* 0x080fe40007ffe0ff */
[----:B------:R-:W-:-:S05]  /*0730*/  IADD3 R23, PT, PT, R13, R18, RZ ;  /* 0x000000120d177210 */ /* 0x000fca0007ffe0ff */
[----:B------:R-:W2:Y:S01]  /*0740*/  LDC.64 R14, c[0x0][0x388] ;  /* 0x0000e200ff0e7b82 */ /* 0x000ea20000000a00 */
[----:B-1----:R-:W-:-:S05]  /*0750*/  IMAD.WIDE R16, R21, 0x4, R16 ;  /* 0x0000000415107825 */ /* 0x002fca00078e0210 */
[----:B0-----:R-:W3:Y:S01]  /*0760*/  LDG.E R21, desc[UR4][R16.64] ;  /* 0x0000000410157981 */ /* 0x001ee2000c1e1900 */
[----:B--2---:R-:W-:-:S03]  /*0770*/  IMAD.WIDE R14, R23, 0x4, R14 ;  /* 0x00000004170e7825 */ /* 0x004fc600078e020e */
[----:B------:R-:W2:Y:S04]  /*0780*/  LDG.E R25, desc[UR4][R16.64+0x8] ;  /* 0x0000080410197981 */ /* 0x000ea8000c1e1900 */
[----:B------:R-:W3:Y:S04]  /*0790*/  LDG.E R20, desc[UR4][R14.64] ;  /* 0x000000040e147981 */ /* 0x000ee8000c1e1900 */
[----:B------:R-:W4:Y:S04]  /*07a0*/  LDG.E R23, desc[UR4][R16.64+0x4] ;  /* 0x0000040410177981 */ /* 0x000f28000c1e1900 */
[----:B------:R-:W4:Y:S04]  /*07b0*/  LDG.E R22, desc[UR4][R14.64+0x4] ;  /* 0x000004040e167981 */ /* 0x000f28000c1e1900 */
[----:B------:R-:W2:Y:S04]  /*07c0*/  LDG.E R24, desc[UR4][R14.64+0x8] ;  /* 0x000008040e187981 */ /* 0x000ea8000c1e1900 */
[----:B------:R-:W5:Y:S04]  /*07d0*/  LDG.E R27, desc[UR4][R14.64+0x10] ;  /* 0x000010040e1b7981 */ /* 0x000f68000c1e1900 */
[----:B------:R-:W5:Y:S04]  /*07e0*/  LDG.E R28, desc[UR4][R14.64+0x14] ;  /* 0x000014040e1c7981 */ /* 0x000f68000c1e1900 */
[----:B------:R-:W5:Y:S01]  /*07f0*/  LDG.E R29, desc[UR4][R14.64+0x1c] ;  /* 0x00001c040e1d7981 */ /* 0x000f62000c1e1900 */
[----:B---3--:R-:W-:-:S03]  /*0800*/  IMAD R20, R21, R20, R8 ;  /* 0x0000001415147224 */ /* 0x008fc600078e0208 */
[----:B------:R-:W3:Y:S04]  /*0810*/  LDG.E R8, desc[UR4][R16.64+0xc] ;  /* 0x00000c0410087981 */ /* 0x000ee8000c1e1900 */
[----:B------:R-:W3:Y:S01]  /*0820*/  LDG.E R21, desc[UR4][R14.64+0xc] ;  /* 0x00000c040e157981 */ /* 0x000ee2000c1e1900 */
[----:B----4-:R-:W-:-:S03]  /*0830*/  IMAD R20, R23, R22, R20 ;  /* 0x0000001617147224 */ /* 0x010fc600078e0214 */
[----:B------:R-:W4:Y:S01]  /*0840*/  LDG.E R22, desc[UR4][R16.64+0x14] ;  /* 0x0000140410167981 */ /* 0x000f22000c1e1900 */
[----:B--2---:R-:W-:-:S03]  /*0850*/  IMAD R26, R25, R24, R20 ;  /* 0x00000018191a7224 */ /* 0x004fc600078e0214 */
[----:B------:R-:W5:Y:S04]  /*0860*/  LDG.E R24, desc[UR4][R16.64+0x10] ;  /* 0x0000100410187981 */ /* 0x000f68000c1e1900 */
[----:B------:R-:W2:Y:S04]  /*0870*/  LDG.E R20, desc[UR4][R16.64+0x18] ;  /* 0x0000180410147981 */ /* 0x000ea8000c1e1900 */
[----:B------:R-:W2:Y:S04]  /*0880*/  LDG.E R25, desc[UR4][R14.64+0x18] ;  /* 0x000018040e197981 */ /* 0x000ea8000c1e1900 */
[----:B------:R-:W2:Y:S01]  /*0890*/  LDG.E R23, desc[UR4][R16.64+0x1c] ;  /* 0x00001c0410177981 */ /* 0x000ea2000c1e1900 */
[----:B------:R-:W-:-:S02]  /*08a0*/  VIADD R18, R18, 0x8 ;  /* 0x0000000812127836 */ /* 0x000fc40000000000 */
[----:B---3--:R-:W-:-:S04]  /*08b0*/  IMAD R8, R8, R21, R26 ;  /* 0x0000001508087224 */ /* 0x008fc800078e021a */
[----:B-----5:R-:W-:-:S04]  /*08c0*/  IMAD R27, R24, R27, R8 ;  /* 0x0000001b181b7224 */ /* 0x020fc800078e0208 */
[----:B----4-:R-:W-:-:S04]  /*08d0*/  IMAD R22, R22, R28, R27 ;  /* 0x0000001c16167224 */ /* 0x010fc800078e021b */
[----:B--2---:R-:W-:-:S04]  /*08e0*/  IMAD R20, R20, R25, R22 ;  /* 0x0000001914147224 */ /* 0x004fc800078e0216 */
[----:B------:R-:W-:-:S07]  /*08f0*/  IMAD R8, R23, R29, R20 ;  /* 0x0000001d17087224 */ /* 0x000fce00078e0214 */
.L_x_4:
[----:B------:R-:W-:Y:S05]  /*0900*/  @!P2 BRA `(.L_x_3) ;  /* 0x0000000000a8a947 */ /* 0x000fea0003800000 */
        /* <DEDUP_REMOVED lines=17> */
[----:B------:R-:W5:Y:S01]  /*0a20*/  LDG.E R26, desc[UR4][R14.64+0xc] ;  /* 0x00000c040e1a7981 */ /* 0x000f62000c1e1900 */
[----:B------:R-:W-:Y:S01]  /*0a30*/  IADD3 R18, PT, PT, R18, 0x4, RZ ;  /* 0x0000000412127810 */ /* 0x000fe20007ffe0ff */
[----:B---3--:R-:W-:-:S04]  /*0a40*/  IMAD R20, R21, R20, R8 ;  /* 0x0000001415147224 */ /* 0x008fc800078e0208 */
[----:B----4-:R-:W-:-:S04]  /*0a50*/  IMAD R20, R23, R22, R20 ;  /* 0x0000001617147224 */ /* 0x010fc800078e0214 */
[----:B--2---:R-:W-:-:S04]  /*0a60*/  IMAD R20, R25, R24, R20 ;  /* 0x0000001819147224 */ /* 0x004fc800078e0214 */
[----:B-----5:R-:W-:-:S07]  /*0a70*/  IMAD R8, R27, R26, R20 ;  /* 0x0000001a1b087224 */ /* 0x020fce00078e0214 */
.L_x_5:
[----:B------:R-:W-:Y:S05]  /*0a80*/  @!P2 BRA `(.L_x_3) ;  /* 0x000000000048a947 */ /* 0x000fea0003800000 */
[----:B------:R-:W1:Y:S01]  /*0a90*/  LDC.64 R14, c[0x0][0x380] ;  /* 0x0000e000ff0e7b82 */ /* 0x000e620000000a00 */
[-C--:B------:R-:W-:Y:S02]  /*0aa0*/  IADD3 R19, PT, PT, R19, R18.reuse, RZ ;  /* 0x0000001213137210 */ /* 0x080fe40007ffe0ff */
[----:B------:R-:W-:-:S05]  /*0ab0*/  IADD3 R13, PT, PT, R13, R18, RZ ;  /* 0x000000120d0d7210 */ /* 0x000fca0007ffe0ff */
[----:B------:R-:W2:Y:S01]  /*0ac0*/  LDC.64 R16, c[0x0][0x388] ;  /* 0x0000e200ff107b82 */ /* 0x000ea20000000a00 */
[----:B-1----:R-:W-:-:S04]  /*0ad0*/  IMAD.WIDE R14, R19, 0x4, R14 ;  /* 0x00000004130e7825 */ /* 0x002fc800078e020e */
[----:B--2---:R-:W-:Y:S02]  /*0ae0*/  IMAD.WIDE R16, R13, 0x4, R16 ;  /* 0x000000040d107825 */ /* 0x004fe400078e0210 */
[----:B0-----:R-:W2:Y:S04]  /*0af0*/  LDG.E R13, desc[UR4][R14.64] ;  /* 0x000000040e0d7981 */ /* 0x001ea8000c1e1900 */
[----:B------:R-:W2:Y:S01]  /*0b00*/  LDG.E R18, desc[UR4][R16.64] ;  /* 0x0000000410127981 */ /* 0x000ea2000c1e1900 */
[----:B------:R-:W-:Y:S01]  /*0b10*/  ISETP.NE.AND P1, PT, R0, 0x1, PT ;  /* 0x000000010000780c */ /* 0x000fe20003f25270 */
[----:B--2---:R-:W-:-:S12]  /*0b20*/  IMAD R8, R13, R18, R8 ;  /* 0x000000120d087224 */ /* 0x004fd800078e0208 */
[----:B------:R-:W-:Y:S05]  /*0b30*/  @!P1 BRA `(.L_x_3) ;  /* 0x00000000001c9947 */ /* 0x000fea0003800000 */
[----:B------:R-:W-:Y:S01]  /*0b40*/  ISETP.NE.AND P1, PT, R0, 0x2, PT ;  /* 0x000000020000780c */ /* 0x000fe20003f25270 */
[----:B------:R-:W2:Y:S04]  /*0b50*/  LDG.E R13, desc[UR4][R14.64+0x4] ;  /* 0x000004040e0d7981 */ /* 0x000ea8000c1e1900 */
[----:B------:R-:W2:Y:S08]  /*0b60*/  LDG.E R18, desc[UR4][R16.64+0x4] ;  /* 0x0000040410127981 */ /* 0x000eb0000c1e1900 */
[----:B------:R-:W3:Y:S04]  /*0b70*/  @P1 LDG.E R19, desc[UR4][R14.64+0x8] ;  /* 0x000008040e131981 */ /* 0x000ee8000c1e1900 */
[----:B------:R-:W3:Y:S01]  /*0b80*/  @P1 LDG.E R20, desc[UR4][R16.64+0x8] ;  /* 0x0000080410141981 */ /* 0x000ee2000c1e1900 */
[----:B--2---:R-:W-:-:S04]  /*0b90*/  IMAD R8, R13, R18, R8 ;  /* 0x000000120d087224 */ /* 0x004fc800078e0208 */
[----:B---3--:R-:W-:-:S07]  /*0ba0*/  @P1 IMAD R8, R19, R20, R8 ;  /* 0x0000001413081224 */ /* 0x008fce00078e0208 */
.L_x_3:
[----:B------:R-:W-:Y:S05]  /*0bb0*/  @P0 BRA `(.L_x_6) ;  /* 0xfffffff4008c0947 */ /* 0x000fea000383ffff */
.L_x_0:
[----:B------:R-:W1:Y:S01]  /*0bc0*/  LDC.64 R2, c[0x0][0x390] ;  /* 0x0000e400ff027b82 */ /* 0x000e620000000a00 */
[----:B------:R-:W-:-:S04]  /*0bd0*/  IMAD R11, R11, R12, R10 ;  /* 0x0000000c0b0b7224 */ /* 0x000fc800078e020a */
[----:B-1----:R-:W-:-:S05]  /*0be0*/  IMAD.WIDE R2, R11, 0x4, R2 ;  /* 0x000000040b027825 */ /* 0x002fca00078e0202 */
[----:B0-----:R-:W-:Y:S01]  /*0bf0*/  STG.E desc[UR4][R2.64], R8 ;  /* 0x0000000802007986 */ /* 0x001fe2000c101904 */
[----:B------:R-:W-:Y:S05]  /*0c00*/  EXIT ;  /* 0x000000000000794d */ /* 0x000fea0003800000 */
.L_x_7:
[----:B------:R-:W-:-:S00]  /*0c10*/  BRA `(.L_x_7) ;  /* 0xfffffffc00fc7947 */ /* 0x000fc0000383ffff */
[----:B------:R-:W-:-:S00]  /*0c20*/  NOP ;  /* 0x0000000000007918 */ /* 0x000fc00000000000 */
        /* <DEDUP_REMOVED lines=13> */
.L_x_8:


//--------------------- .nv.shared.reserved.0     --------------------------
	.section	.nv.shared.reserved.0,"aw",@nobits
	.weak		__nv_reservedSMEM_offset_0_alias
	.size		__nv_reservedSMEM_offset_0_alias, 0, 64
	.other		__nv_reservedSMEM_offset_0_alias,@"STO_CUDA_RESERVED_SHARED STV_DEFAULT"
__nv_reservedSMEM_offset_0_alias:
	.zero		0
	.zero		64


//--------------------- .nv.constant0._Z10conv2d_GPUPKjPKiPjii --------------------------
	.section	.nv.constant0._Z10conv2d_GPUPKjPKiPjii,"a",@progbits
	.sectionflags	@""
	.align	4
.nv.constant0._Z10conv2d_GPUPKjPKiPjii:
	.zero		928


//--------------------- SYMBOLS --------------------------

	.type		.nv.reservedSmem.offset0,@object
	.size		.nv.reservedSmem.offset0,0x4
